	.headerflags	@"EF_CUDA_TEXMODE_UNIFIED EF_CUDA_64BIT_ADDRESS EF_CUDA_ACCELERATORS EF_CUDA_SM90 EF_CUDA_VIRTUAL_SM(EF_CUDA_SM90)"
	.elftype	@"ET_EXEC"


//--------------------- .nv.info                  --------------------------
	.section	.nv.info,"",@"SHT_CUDA_INFO"
	.align	4


	//----- nvinfo : EIATTR_REGCOUNT
	.align		4
        /*0000*/ 	.byte	0x04, 0x2f
        /*0002*/ 	.short	(.L_1 - .L_0)
	.align		4
.L_0:
        /*0004*/ 	.word	index@(triton_poi_fused_convolution_relu_threshold_backward_1)
        /*0008*/ 	.word	0x0000000e


	//----- nvinfo : EIATTR_MIN_STACK_SIZE
	.align		4
.L_1:
        /*000c*/ 	.byte	0x04, 0x12
        /*000e*/ 	.short	(.L_3 - .L_2)
	.align		4
.L_2:
        /*0010*/ 	.word	index@(triton_poi_fused_convolution_relu_threshold_backward_1)
        /*0014*/ 	.word	0x00000000


	//----- nvinfo : EIATTR_FRAME_SIZE
	.align		4
.L_3:
        /*0018*/ 	.byte	0x04, 0x11
        /*001a*/ 	.short	(.L_5 - .L_4)
	.align		4
.L_4:
        /*001c*/ 	.word	index@(triton_poi_fused_convolution_relu_threshold_backward_1)
        /*0020*/ 	.word	0x00000000


	//----- nvinfo : EIATTR_MIN_STACK_SIZE
	.align		4
.L_5:
        /*0024*/ 	.byte	0x04, 0x12
        /*0026*/ 	.short	(.L_7 - .L_6)
	.align		4
.L_6:
        /*0028*/ 	.word	index@(triton_poi_fused_convolution_relu_threshold_backward_1)
        /*002c*/ 	.word	0x00000000
.L_7:


//--------------------- .nv.info.triton_poi_fused_convolution_relu_threshold_backward_1 --------------------------
	.section	.nv.info.triton_poi_fused_convolution_relu_threshold_backward_1,"",@"SHT_CUDA_INFO"
	.sectionflags	@""
	.align	4


	//----- nvinfo : EIATTR_CUDA_API_VERSION
	.align		4
        /*0000*/ 	.byte	0x04, 0x37
        /*0002*/ 	.short	(.L_9 - .L_8)
.L_8:
        /*0004*/ 	.word	0x0000007c


	//----- nvinfo : EIATTR_KPARAM_INFO
	.align		4
.L_9:
        /*0008*/ 	.byte	0x04, 0x17
        /*000a*/ 	.short	(.L_11 - .L_10)
.L_10:
        /*000c*/ 	.word	0x00000000
        /*0010*/ 	.short	0x0003
        /*0012*/ 	.short	0x0018
        /*0014*/ 	.byte	0x00, 0xf0, 0x11, 0x00


	//----- nvinfo : EIATTR_KPARAM_INFO
	.align		4
.L_11:
        /*0018*/ 	.byte	0x04, 0x17
        /*001a*/ 	.short	(.L_13 - .L_12)
.L_12:
        /*001c*/ 	.word	0x00000000
        /*0020*/ 	.short	0x0002
        /*0022*/ 	.short	0x0010
        /*0024*/ 	.byte	0x00, 0xf4, 0x21, 0x00


	//----- nvinfo : EIATTR_KPARAM_INFO
	.align		4
.L_13:
        /*0028*/ 	.byte	0x04, 0x17
        /*002a*/ 	.short	(.L_15 - .L_14)
.L_14:
        /*002c*/ 	.word	0x00000000
        /*0030*/ 	.short	0x0001
        /*0032*/ 	.short	0x0008
        /*0034*/ 	.byte	0x00, 0xf4, 0x21, 0x00


	//----- nvinfo : EIATTR_KPARAM_INFO
	.align		4
.L_15:
        /*0038*/ 	.byte	0x04, 0x17
        /*003a*/ 	.short	(.L_17 - .L_16)
.L_16:
        /*003c*/ 	.word	0x00000000
        /*0040*/ 	.short	0x0000
        /*0042*/ 	.short	0x0000
        /*0044*/ 	.byte	0x00, 0xf4, 0x21, 0x00


	//----- nvinfo : EIATTR_SPARSE_MMA_MASK
	.align		4
.L_17:
        /*0048*/ 	.byte	0x03, 0x50
        /*004a*/ 	.short	0x0000


	//----- nvinfo : EIATTR_MAXREG_COUNT
	.align		4
        /*004c*/ 	.byte	0x03, 0x1b
        /*004e*/ 	.short	0x00ff


	//----- nvinfo : EIATTR_EXIT_INSTR_OFFSETS
	.align		4
        /*0050*/ 	.byte	0x04, 0x1c
        /*0052*/ 	.short	(.L_19 - .L_18)


	//   ....[0]....
.L_18:
        /*0054*/ 	.word	0x000001e0


	//   ....[1]....
        /*0058*/ 	.word	0x00000200


	//----- nvinfo : EIATTR_REQNTID
	.align		4
.L_19:
        /*005c*/ 	.byte	0x04, 0x10
        /*005e*/ 	.short	(.L_21 - .L_20)
.L_20:
        /*0060*/ 	.word	0x00000080
        /*0064*/ 	.word	0x00000001
        /*0068*/ 	.word	0x00000001


	//----- nvinfo : EIATTR_CBANK_PARAM_SIZE
	.align		4
.L_21:
        /*006c*/ 	.byte	0x03, 0x19
        /*006e*/ 	.short	0x001c


	//----- nvinfo : EIATTR_PARAM_CBANK
	.align		4
        /*0070*/ 	.byte	0x04, 0x0a
        /*0072*/ 	.short	(.L_23 - .L_22)
	.align		4
.L_22:
        /*0074*/ 	.word	index@(.nv.constant0.triton_poi_fused_convolution_relu_threshold_backward_1)
        /*0078*/ 	.short	0x0210
        /*007a*/ 	.short	0x001c


	//----- nvinfo : EIATTR_SW_WAR
	.align		4
.L_23:
        /*007c*/ 	.byte	0x04, 0x36
        /*007e*/ 	.short	(.L_25 - .L_24)
.L_24:
        /*0080*/ 	.word	0x00000008
.L_25:


//--------------------- .nv.callgraph             --------------------------
	.section	.nv.callgraph,"",@"SHT_CUDA_CALLGRAPH"
	.align	4
	.sectionentsize	8
	.align		4
        /*0000*/ 	.word	0x00000000
	.align		4
        /*0004*/ 	.word	0xffffffff
	.align		4
        /*0008*/ 	.word	0x00000000
	.align		4
        /*000c*/ 	.word	0xfffffffe
	.align		4
        /*0010*/ 	.word	0x00000000
	.align		4
        /*0014*/ 	.word	0xfffffffd
	.align		4
        /*0018*/ 	.word	0x00000000
	.align		4
        /*001c*/ 	.word	0xfffffffc


//--------------------- .text.triton_poi_fused_convolution_relu_threshold_backward_1 --------------------------
	.section	.text.triton_poi_fused_convolution_relu_threshold_backward_1,"ax",@progbits
	.align	128
        .global         triton_poi_fused_convolution_relu_threshold_backward_1
        .type           triton_poi_fused_convolution_relu_threshold_backward_1,@function
        .size           triton_poi_fused_convolution_relu_threshold_backward_1,(.L_x_1 - triton_poi_fused_convolution_relu_threshold_backward_1)
        .other          triton_poi_fused_convolution_relu_threshold_backward_1,@"STO_CUDA_ENTRY STV_DEFAULT"
triton_poi_fused_convolution_relu_threshold_backward_1:
.text.triton_poi_fused_convolution_relu_threshold_backward_1:
[----:B------:R-:W0:Y:S02]  /*0000*/  LDC R1, c[0x0][0x28] ;  /* 0x00000a00ff017b82 */ /* 0x000e240000000800 */
[----:B------:R-:W1:Y:S01]  /*0010*/  S2R R0, SR_TID.X ;  /* 0x0000000000007919 */ /* 0x000e620000002100 */
[----:B------:R-:W2:Y:S01]  /*0020*/  LDC.64 R4, c[0x0][0x218] ;  /* 0x00008600ff047b82 */ /* 0x000ea20000000a00 */
[----:B------:R-:W-:Y:S01]  /*0030*/  ULDC.64 UR4, c[0x0][0x208] ;  /* 0x0000820000047ab9 */ /* 0x000fe20000000a00 */
[----:B------:R-:W-:Y:S01]  /*0040*/  ULDC.64 UR6, c[0x0][0x220] ;  /* 0x0000880000067ab9 */ /* 0x000fe20000000a00 */
[----:B------:R-:W3:Y:S05]  /*0050*/  S2R R7, SR_CTAID.X ;  /* 0x0000000000077919 */ /* 0x000eea0000002500 */
[----:B------:R-:W4:Y:S01]  /*0060*/  LDC.64 R2, c[0x0][0x210] ;  /* 0x00008400ff027b82 */ /* 0x000f220000000a00 */
[----:B-1----:R-:W-:-:S05]  /*0070*/  LOP3.LUT R0, R0, 0x7f, RZ, 0xc0, !PT ;  /* 0x0000007f00007812 */ /* 0x002fca00078ec0ff */
[----:B---3--:R-:W-:-:S04]  /*0080*/  IMAD R7, R7, 0x80, R0 ;  /* 0x0000008007077824 */ /* 0x008fc800078e0200 */
[C---:B------:R-:W-:Y:S01]  /*0090*/  IMAD.HI R0, R7.reuse, 0x51eb851f, RZ ;  /* 0x51eb851f07007827 */ /* 0x040fe200078e02ff */
[----:B------:R-:W-:-:S03]  /*00a0*/  ISETP.GE.AND P0, PT, R7, 0x190, PT ;  /* 0x000001900700780c */ /* 0x000fc60003f06270 */
[----:B----4-:R-:W-:Y:S01]  /*00b0*/  IMAD.WIDE R2, R7, 0x4, R2 ;  /* 0x0000000407027825 */ /* 0x010fe200078e0202 */
[----:B------:R-:W-:-:S04]  /*00c0*/  SHF.R.U32.HI R9, RZ, 0x1f, R0 ;  /* 0x0000001fff097819 */ /* 0x000fc80000011600 */
[----:B------:R-:W-:-:S04]  /*00d0*/  LEA.HI.SX32 R9, R0, R9, 0x1d ;  /* 0x0000000900097211 */ /* 0x000fc800078feaff */
[----:B------:R-:W-:-:S04]  /*00e0*/  LEA.HI R0, R9, R9, RZ, 0x2 ;  /* 0x0000000909007211 */ /* 0x000fc800078f10ff */
[----:B------:R-:W-:-:S05]  /*00f0*/  LOP3.LUT R0, R0, 0xfffffffc, RZ, 0xc0, !PT ;  /* 0xfffffffc00007812 */ /* 0x000fca00078ec0ff */
[----:B------:R-:W-:Y:S02]  /*0100*/  IMAD.IADD R9, R9, 0x1, -R0 ;  /* 0x0000000109097824 */ /* 0x000fe400078e0a00 */
[----:B------:R-:W-:Y:S02]  /*0110*/  IMAD.MOV.U32 R0, RZ, RZ, RZ ;  /* 0x000000ffff007224 */ /* 0x000fe400078e00ff */
[----:B--2---:R-:W-:-:S04]  /*0120*/  IMAD.WIDE R4, R9, 0x4, R4 ;  /* 0x0000000409047825 */ /* 0x004fc800078e0204 */
[----:B------:R-:W-:Y:S01]  /*0130*/  IMAD.MOV.U32 R9, RZ, RZ, RZ ;  /* 0x000000ffff097224 */ /* 0x000fe200078e00ff */
[----:B------:R-:W2:Y:S05]  /*0140*/  @!P0 LDG.E R0, desc[UR4][R2.64] ;  /* 0x0000000402008981 */ /* 0x000eaa000c1e1900 */
[----:B------:R-:W2:Y:S02]  /*0150*/  @!P0 LDG.E.EL R9, desc[UR4][R4.64] ;  /* 0x0000000404098981 */ /* 0x000ea4000c2e1900 */
[----:B--2---:R-:W-:Y:S01]  /*0160*/  FADD R6, R9, R0 ;  /* 0x0000000009067221 */ /* 0x004fe20000000000 */
[----:B------:R-:W-:-:S04]  /*0170*/  FSETP.GEU.AND P1, PT, R0, -R9, PT ;  /* 0x800000090000720b */ /* 0x000fc80003f2e000 */
[----:B------:R-:W-:Y:S02]  /*0180*/  FSEL R9, R6, RZ, P1 ;  /* 0x000000ff06097208 */ /* 0x000fe40000800000 */
[----:B------:R-:W-:Y:S02]  /*0190*/  IADD3 R6, P1, R7, UR6, RZ ;  /* 0x0000000607067c10 */ /* 0x000fe4000ff3e0ff */
[----:B------:R-:W-:Y:S01]  /*01a0*/  FSETP.GTU.AND P2, PT, R9, RZ, PT ;  /* 0x000000ff0900720b */ /* 0x000fe20003f4c000 */
[----:B------:R1:W-:Y:S01]  /*01b0*/  @!P0 STG.E desc[UR4][R2.64], R9 ;  /* 0x0000000902008986 */ /* 0x0003e2000c101904 */
[----:B------:R-:W-:Y:S02]  /*01c0*/  LEA.HI.X.SX32 R7, R7, UR7, 0x1, P1 ;  /* 0x0000000707077c11 */ /* 0x000fe400088f0eff */
[----:B------:R-:W-:Y:S01]  /*01d0*/  SEL R11, RZ, 0x1, P2 ;  /* 0x00000001ff0b7807 */ /* 0x000fe20001000000 */
[----:B------:R-:W-:Y:S08]  /*01e0*/  @P0 EXIT ;  /* 0x000000000000094d */ /* 0x000ff00003800000 */
[----:B------:R-:W-:Y:S01]  /*01f0*/  STG.E.U8 desc[UR4][R6.64], R11 ;  /* 0x0000000b06007986 */ /* 0x000fe2000c101104 */
[----:B------:R-:W-:Y:S05]  /*0200*/  EXIT ;  /* 0x000000000000794d */ /* 0x000fea0003800000 */
.L_x_0:
[----:B------:R-:W-:-:S00]  /*0210*/  BRA `(.L_x_0) ;  /* 0xfffffffc00fc7947 */ /* 0x000fc0000383ffff */
[----:B------:R-:W-:-:S00]  /*0220*/  NOP ;  /* 0x0000000000007918 */ /* 0x000fc00000000000 */
        /* <DEDUP_REMOVED lines=13> */
.L_x_1:


//--------------------- .nv.constant0.triton_poi_fused_convolution_relu_threshold_backward_1 --------------------------
	.section	.nv.constant0.triton_poi_fused_convolution_relu_threshold_backward_1,"a",@progbits
	.sectionflags	@""
	.align	4
.nv.constant0.triton_poi_fused_convolution_relu_threshold_backward_1:
	.zero		556
